	.headerflags	@"EF_CUDA_TEXMODE_UNIFIED EF_CUDA_64BIT_ADDRESS EF_CUDA_ACCELERATORS EF_CUDA_SM90 EF_CUDA_VIRTUAL_SM(EF_CUDA_SM90)"
	.elftype	@"ET_EXEC"


//--------------------- .nv.info                  --------------------------
	.section	.nv.info,"",@"SHT_CUDA_INFO"
	.align	4


	//----- nvinfo : EIATTR_REGCOUNT
	.align		4
        /*0000*/ 	.byte	0x04, 0x2f
        /*0002*/ 	.short	(.L_3 - .L_2)
	.align		4
.L_2:
        /*0004*/ 	.word	index@(triton_poi_fused__native_batch_norm_legit_no_training_relu_61)
        /*0008*/ 	.word	0x00000012


	//----- nvinfo : EIATTR_MIN_STACK_SIZE
	.align		4
.L_3:
        /*000c*/ 	.byte	0x04, 0x12
        /*000e*/ 	.short	(.L_5 - .L_4)
	.align		4
.L_4:
        /*0010*/ 	.word	index@(triton_poi_fused__native_batch_norm_legit_no_training_relu_61)
        /*0014*/ 	.word	0x00000000


	//----- nvinfo : EIATTR_FRAME_SIZE
	.align		4
.L_5:
        /*0018*/ 	.byte	0x04, 0x11
        /*001a*/ 	.short	(.L_7 - .L_6)
	.align		4
.L_6:
        /*001c*/ 	.word	index@(triton_poi_fused__native_batch_norm_legit_no_training_relu_61)
        /*0020*/ 	.word	0x00000000


	//----- nvinfo : EIATTR_MIN_STACK_SIZE
	.align		4
.L_7:
        /*0024*/ 	.byte	0x04, 0x12
        /*0026*/ 	.short	(.L_9 - .L_8)
	.align		4
.L_8:
        /*0028*/ 	.word	index@(triton_poi_fused__native_batch_norm_legit_no_training_relu_61)
        /*002c*/ 	.word	0x00000000
.L_9:


//--------------------- .nv.info.triton_poi_fused__native_batch_norm_legit_no_training_relu_61 --------------------------
	.section	.nv.info.triton_poi_fused__native_batch_norm_legit_no_training_relu_61,"",@"SHT_CUDA_INFO"
	.sectionflags	@""
	.align	4


	//----- nvinfo : EIATTR_CUDA_API_VERSION
	.align		4
        /*0000*/ 	.byte	0x04, 0x37
        /*0002*/ 	.short	(.L_11 - .L_10)
.L_10:
        /*0004*/ 	.word	0x0000007c


	//----- nvinfo : EIATTR_KPARAM_INFO
	.align		4
.L_11:
        /*0008*/ 	.byte	0x04, 0x17
        /*000a*/ 	.short	(.L_13 - .L_12)
.L_12:
        /*000c*/ 	.word	0x00000000
        /*0010*/ 	.short	0x0006
        /*0012*/ 	.short	0x0030
        /*0014*/ 	.byte	0x00, 0xf0, 0x11, 0x00


	//----- nvinfo : EIATTR_KPARAM_INFO
	.align		4
.L_13:
        /*0018*/ 	.byte	0x04, 0x17
        /*001a*/ 	.short	(.L_15 - .L_14)
.L_14:
        /*001c*/ 	.word	0x00000000
        /*0020*/ 	.short	0x0005
        /*0022*/ 	.short	0x0028
        /*0024*/ 	.byte	0x00, 0xf4, 0x21, 0x00


	//----- nvinfo : EIATTR_KPARAM_INFO
	.align		4
.L_15:
        /*0028*/ 	.byte	0x04, 0x17
        /*002a*/ 	.short	(.L_17 - .L_16)
.L_16:
        /*002c*/ 	.word	0x00000000
        /*0030*/ 	.short	0x0004
        /*0032*/ 	.short	0x0020
        /*0034*/ 	.byte	0x00, 0xf4, 0x21, 0x00


	//----- nvinfo : EIATTR_KPARAM_INFO
	.align		4
.L_17:
        /*0038*/ 	.byte	0x04, 0x17
        /*003a*/ 	.short	(.L_19 - .L_18)
.L_18:
        /*003c*/ 	.word	0x00000000
        /*0040*/ 	.short	0x0003
        /*0042*/ 	.short	0x0018
        /*0044*/ 	.byte	0x00, 0xf4, 0x21, 0x00


	//----- nvinfo : EIATTR_KPARAM_INFO
	.align		4
.L_19:
        /*0048*/ 	.byte	0x04, 0x17
        /*004a*/ 	.short	(.L_21 - .L_20)
.L_20:
        /*004c*/ 	.word	0x00000000
        /*0050*/ 	.short	0x0002
        /*0052*/ 	.short	0x0010
        /*0054*/ 	.byte	0x00, 0xf4, 0x21, 0x00


	//----- nvinfo : EIATTR_KPARAM_INFO
	.align		4
.L_21:
        /*0058*/ 	.byte	0x04, 0x17
        /*005a*/ 	.short	(.L_23 - .L_22)
.L_22:
        /*005c*/ 	.word	0x00000000
        /*0060*/ 	.short	0x0001
        /*0062*/ 	.short	0x0008
        /*0064*/ 	.byte	0x00, 0xf4, 0x21, 0x00


	//----- nvinfo : EIATTR_KPARAM_INFO
	.align		4
.L_23:
        /*0068*/ 	.byte	0x04, 0x17
        /*006a*/ 	.short	(.L_25 - .L_24)
.L_24:
        /*006c*/ 	.word	0x00000000
        /*0070*/ 	.short	0x0000
        /*0072*/ 	.short	0x0000
        /*0074*/ 	.byte	0x00, 0xf4, 0x21, 0x00


	//----- nvinfo : EIATTR_SPARSE_MMA_MASK
	.align		4
.L_25:
        /*0078*/ 	.byte	0x03, 0x50
        /*007a*/ 	.short	0x0000


	//----- nvinfo : EIATTR_MAXREG_COUNT
	.align		4
        /*007c*/ 	.byte	0x03, 0x1b
        /*007e*/ 	.short	0x00ff


	//----- nvinfo : EIATTR_EXIT_INSTR_OFFSETS
	.align		4
        /*0080*/ 	.byte	0x04, 0x1c
        /*0082*/ 	.short	(.L_27 - .L_26)


	//   ....[0]....
.L_26:
        /*0084*/ 	.word	0x000003c0


	//----- nvinfo : EIATTR_REQNTID
	.align		4
.L_27:
        /*0088*/ 	.byte	0x04, 0x10
        /*008a*/ 	.short	(.L_29 - .L_28)
.L_28:
        /*008c*/ 	.word	0x00000080
        /*0090*/ 	.word	0x00000001
        /*0094*/ 	.word	0x00000001


	//----- nvinfo : EIATTR_CBANK_PARAM_SIZE
	.align		4
.L_29:
        /*0098*/ 	.byte	0x03, 0x19
        /*009a*/ 	.short	0x0034


	//----- nvinfo : EIATTR_PARAM_CBANK
	.align		4
        /*009c*/ 	.byte	0x04, 0x0a
        /*009e*/ 	.short	(.L_31 - .L_30)
	.align		4
.L_30:
        /*00a0*/ 	.word	index@(.nv.constant0.triton_poi_fused__native_batch_norm_legit_no_training_relu_61)
        /*00a4*/ 	.short	0x0210
        /*00a6*/ 	.short	0x0034


	//----- nvinfo : EIATTR_SW_WAR
	.align		4
.L_31:
        /*00a8*/ 	.byte	0x04, 0x36
        /*00aa*/ 	.short	(.L_33 - .L_32)
.L_32:
        /*00ac*/ 	.word	0x00000008
.L_33:


//--------------------- .nv.callgraph             --------------------------
	.section	.nv.callgraph,"",@"SHT_CUDA_CALLGRAPH"
	.align	4
	.sectionentsize	8
	.align		4
        /*0000*/ 	.word	0x00000000
	.align		4
        /*0004*/ 	.word	0xffffffff
	.align		4
        /*0008*/ 	.word	0x00000000
	.align		4
        /*000c*/ 	.word	0xfffffffe
	.align		4
        /*0010*/ 	.word	0x00000000
	.align		4
        /*0014*/ 	.word	0xfffffffd
	.align		4
        /*0018*/ 	.word	0x00000000
	.align		4
        /*001c*/ 	.word	0xfffffffc


//--------------------- .nv.constant4             --------------------------
	.section	.nv.constant4,"a",@progbits
	.align	8
	.align		8
.nv.constant4:
        /*0000*/ 	.dword	_$_str
	.align		8
        /*0008*/ 	.dword	_$_str_$_2


//--------------------- .text.triton_poi_fused__native_batch_norm_legit_no_training_relu_61 --------------------------
	.section	.text.triton_poi_fused__native_batch_norm_legit_no_training_relu_61,"ax",@progbits
	.align	128
        .global         triton_poi_fused__native_batch_norm_legit_no_training_relu_61
        .type           triton_poi_fused__native_batch_norm_legit_no_training_relu_61,@function
        .size           triton_poi_fused__native_batch_norm_legit_no_training_relu_61,(.L_x_1 - triton_poi_fused__native_batch_norm_legit_no_training_relu_61)
        .other          triton_poi_fused__native_batch_norm_legit_no_training_relu_61,@"STO_CUDA_ENTRY STV_DEFAULT"
triton_poi_fused__native_batch_norm_legit_no_training_relu_61:
.text.triton_poi_fused__native_batch_norm_legit_no_training_relu_61:
[----:B------:R-:W-:Y:S01]  /*0000*/  LDC R1, c[0x0][0x28] ;  /* 0x00000a00ff017b82 */ /* 0x000fe20000000800 */
[----:B------:R-:W1:Y:S07]  /*0010*/  S2R R0, SR_TID.X ;  /* 0x0000000000007919 */ /* 0x000e6e0000002100 */
[----:B------:R-:W2:Y:S01]  /*0020*/  LDC.64 R2, c[0x0][0x220] ;  /* 0x00008800ff027b82 */ /* 0x000ea20000000a00 */
[----:B------:R-:W-:Y:S01]  /*0030*/  ULDC.64 UR4, c[0x0][0x208] ;  /* 0x0000820000047ab9 */ /* 0x000fe20000000a00 */
[----:B------:R-:W3:Y:S06]  /*0040*/  S2R R5, SR_CTAID.X ;  /* 0x0000000000057919 */ /* 0x000eec0000002500 */
[----:B------:R-:W4:Y:S08]  /*0050*/  LDC.64 R6, c[0x0][0x218] ;  /* 0x00008600ff067b82 */ /* 0x000f300000000a00 */
[----:B------:R-:W5:Y:S08]  /*0060*/  LDC.64 R8, c[0x0][0x228] ;  /* 0x00008a00ff087b82 */ /* 0x000f700000000a00 */
[----:B------:R-:W5:Y:S01]  /*0070*/  LDC.64 R10, c[0x0][0x230] ;  /* 0x00008c00ff0a7b82 */ /* 0x000f620000000a00 */
[----:B-1----:R-:W-:-:S04]  /*0080*/  SHF.L.U32 R0, R0, 0x1, RZ ;  /* 0x0000000100007819 */ /* 0x002fc800000006ff */
[----:B------:R-:W-:-:S04]  /*0090*/  LOP3.LUT R0, R0, 0xfe, RZ, 0xc0, !PT ;  /* 0x000000fe00007812 */ /* 0x000fc800078ec0ff */
[----:B---3--:R-:W-:-:S05]  /*00a0*/  LEA R0, R5, R0, 0x8 ;  /* 0x0000000005007211 */ /* 0x008fca00078e40ff */
[----:B------:R-:W-:-:S05]  /*00b0*/  IMAD.HI R4, R0, 0x2aaaaaab, RZ ;  /* 0x2aaaaaab00047827 */ /* 0x000fca00078e02ff */
[----:B------:R-:W-:-:S04]  /*00c0*/  SHF.R.U32.HI R5, RZ, 0x1f, R4 ;  /* 0x0000001fff057819 */ /* 0x000fc80000011604 */
[----:B------:R-:W-:-:S05]  /*00d0*/  LEA.HI R5, R4, R5, RZ, 0x1b ;  /* 0x0000000504057211 */ /* 0x000fca00078fd8ff */
[----:B------:R-:W-:Y:S02]  /*00e0*/  IMAD R13, R5, -0xc0, R0 ;  /* 0xffffff40050d7824 */ /* 0x000fe400078e0200 */
[----:B------:R-:W1:Y:S02]  /*00f0*/  LDC.64 R4, c[0x0][0x210] ;  /* 0x00008400ff047b82 */ /* 0x000e640000000a00 */
[----:B--2---:R-:W-:-:S06]  /*0100*/  IMAD.WIDE R2, R13, 0x4, R2 ;  /* 0x000000040d027825 */ /* 0x004fcc00078e0202 */
[----:B------:R-:W2:Y:S01]  /*0110*/  LDG.E.EL.64 R2, desc[UR4][R2.64] ;  /* 0x0000000402027981 */ /* 0x000ea2000c2e1b00 */
[----:B----4-:R-:W-:-:S04]  /*0120*/  IMAD.WIDE R6, R13, 0x4, R6 ;  /* 0x000000040d067825 */ /* 0x010fc800078e0206 */
[C---:B-----5:R-:W-:Y:S02]  /*0130*/  IMAD.WIDE R8, R13.reuse, 0x4, R8 ;  /* 0x000000040d087825 */ /* 0x060fe400078e0208 */
[----:B------:R-:W3:Y:S02]  /*0140*/  LDG.E.EL.64 R6, desc[UR4][R6.64] ;  /* 0x0000000406067981 */ /* 0x000ee4000c2e1b00 */
[----:B0-----:R-:W-:Y:S02]  /*0150*/  IMAD.WIDE R10, R13, 0x4, R10 ;  /* 0x000000040d0a7825 */ /* 0x001fe400078e020a */
[----:B------:R-:W4:Y:S04]  /*0160*/  LDG.E.EL.64 R8, desc[UR4][R8.64] ;  /* 0x0000000408087981 */ /* 0x000f28000c2e1b00 */
[----:B------:R-:W4:Y:S01]  /*0170*/  LDG.E.EL.64 R10, desc[UR4][R10.64] ;  /* 0x000000040a0a7981 */ /* 0x000f22000c2e1b00 */
[----:B-1----:R-:W-:-:S06]  /*0180*/  IMAD.WIDE R4, R0, 0x4, R4 ;  /* 0x0000000400047825 */ /* 0x002fcc00078e0204 */
[----:B------:R-:W3:Y:S01]  /*0190*/  LDG.E.64 R4, desc[UR4][R4.64] ;  /* 0x0000000404047981 */ /* 0x000ee2000c1e1b00 */
[----:B------:R-:W-:Y:S01]  /*01a0*/  HFMA2.MMA R14, -RZ, RZ, 1.625, 0 ;  /* 0x3e800000ff0e7435 */ /* 0x000fe200000001ff */
[----:B--2---:R-:W-:Y:S01]  /*01b0*/  FADD R2, R2, 9.9999997473787516356e-06 ;  /* 0x3727c5ac02027421 */ /* 0x004fe20000000000 */
[----:B------:R-:W-:-:S03]  /*01c0*/  FADD R3, R3, 9.9999997473787516356e-06 ;  /* 0x3727c5ac03037421 */ /* 0x000fc60000000000 */
[----:B------:R-:W0:Y:S08]  /*01d0*/  MUFU.SQRT R12, R2 ;  /* 0x00000002000c7308 */ /* 0x000e300000002000 */
[----:B------:R1:W2:Y:S01]  /*01e0*/  MUFU.SQRT R13, R3 ;  /* 0x00000003000d7308 */ /* 0x0002a20000002000 */
[C---:B0-----:R-:W-:Y:S02]  /*01f0*/  FSETP.GT.AND P0, PT, R12.reuse, 8.50705917302346158658e+37, PT ;  /* 0x7e8000000c00780b */ /* 0x041fe40003f04000 */
[----:B------:R-:W-:Y:S01]  /*0200*/  FSETP.GEU.AND P2, PT, R12, 1.175494350822287508e-38, PT ;  /* 0x008000000c00780b */ /* 0x000fe20003f4e000 */
[----:B-1----:R-:W0:Y:S01]  /*0210*/  LDC.64 R2, c[0x0][0x238] ;  /* 0x00008e00ff027b82 */ /* 0x002e220000000a00 */
[----:B--2---:R-:W-:-:S02]  /*0220*/  FSETP.GT.AND P1, PT, R13, 8.50705917302346158658e+37, PT ;  /* 0x7e8000000d00780b */ /* 0x004fc40003f24000 */
[----:B------:R-:W-:-:S07]  /*0230*/  FSETP.GEU.AND P3, PT, R13, 1.175494350822287508e-38, PT ;  /* 0x008000000d00780b */ /* 0x000fce0003f6e000 */
[----:B------:R-:W-:-:S04]  /*0240*/  @P0 FMUL R12, R12, 0.25 ;  /* 0x3e8000000c0c0820 */ /* 0x000fc80000400000 */
[----:B------:R-:W-:Y:S01]  /*0250*/  @!P2 FMUL R12, R12, 16777216 ;  /* 0x4b8000000c0ca820 */ /* 0x000fe20000400000 */
[----:B------:R-:W-:-:S04]  /*0260*/  @P1 FMUL R13, R13, 0.25 ;  /* 0x3e8000000d0d1820 */ /* 0x000fc80000400000 */
[----:B------:R-:W-:Y:S01]  /*0270*/  @!P3 FMUL R13, R13, 16777216 ;  /* 0x4b8000000d0db820 */ /* 0x000fe20000400000 */
[----:B------:R-:W1:Y:S01]  /*0280*/  MUFU.RCP R12, R12 ;  /* 0x0000000c000c7308 */ /* 0x000e620000001000 */
[----:B------:R-:W-:-:S07]  /*0290*/  FSEL R15, R14, 1, P0 ;  /* 0x3f8000000e0f7808 */ /* 0x000fce0000000000 */
[----:B------:R-:W2:Y:S01]  /*02a0*/  MUFU.RCP R13, R13 ;  /* 0x0000000d000d7308 */ /* 0x000ea20000001000 */
[----:B------:R-:W-:Y:S01]  /*02b0*/  FSEL R14, R14, 1, P1 ;  /* 0x3f8000000e0e7808 */ /* 0x000fe20000800000 */
[----:B------:R-:W-:-:S04]  /*02c0*/  @!P2 FMUL R15, R15, 16777216 ;  /* 0x4b8000000f0fa820 */ /* 0x000fc80000400000 */
[----:B------:R-:W-:Y:S01]  /*02d0*/  @!P3 FMUL R14, R14, 16777216 ;  /* 0x4b8000000e0eb820 */ /* 0x000fe20000400000 */
[----:B---3--:R-:W-:Y:S01]  /*02e0*/  FADD R5, R5, -R7 ;  /* 0x8000000705057221 */ /* 0x008fe20000000000 */
[----:B------:R-:W-:Y:S01]  /*02f0*/  FADD R4, R4, -R6 ;  /* 0x8000000604047221 */ /* 0x000fe20000000000 */
[----:B-1----:R-:W-:Y:S01]  /*0300*/  FMUL R15, R12, R15 ;  /* 0x0000000f0c0f7220 */ /* 0x002fe20000400000 */
[----:B--2---:R-:W-:-:S03]  /*0310*/  FMUL R14, R13, R14 ;  /* 0x0000000e0d0e7220 */ /* 0x004fc60000400000 */
[----:B------:R-:W-:Y:S01]  /*0320*/  FMUL R15, R4, R15 ;  /* 0x0000000f040f7220 */ /* 0x000fe20000400000 */
[----:B------:R-:W-:-:S03]  /*0330*/  FMUL R14, R5, R14 ;  /* 0x0000000e050e7220 */ /* 0x000fc60000400000 */
[----:B----4-:R-:W-:Y:S01]  /*0340*/  FFMA R8, R8, R15, R10 ;  /* 0x0000000f08087223 */ /* 0x010fe2000000000a */
[----:B------:R-:W-:-:S04]  /*0350*/  FFMA R9, R9, R14, R11 ;  /* 0x0000000e09097223 */ /* 0x000fc8000000000b */
[----:B------:R-:W-:Y:S02]  /*0360*/  FSETP.GEU.AND P0, PT, R8, RZ, PT ;  /* 0x000000ff0800720b */ /* 0x000fe40003f0e000 */
[C---:B------:R-:W-:Y:S01]  /*0370*/  FSETP.GEU.AND P1, PT, R9.reuse, RZ, PT ;  /* 0x000000ff0900720b */ /* 0x040fe20003f2e000 */
[----:B0-----:R-:W-:Y:S01]  /*0380*/  IMAD.WIDE R2, R0, 0x4, R2 ;  /* 0x0000000400027825 */ /* 0x001fe200078e0202 */
[----:B------:R-:W-:Y:S02]  /*0390*/  FSEL R8, R8, RZ, P0 ;  /* 0x000000ff08087208 */ /* 0x000fe40000000000 */
[----:B------:R-:W-:-:S05]  /*03a0*/  FSEL R9, R9, RZ, P1 ;  /* 0x000000ff09097208 */ /* 0x000fca0000800000 */
[----:B------:R-:W-:Y:S01]  /*03b0*/  STG.E.64 desc[UR4][R2.64], R8 ;  /* 0x0000000802007986 */ /* 0x000fe2000c101b04 */
[----:B------:R-:W-:Y:S05]  /*03c0*/  EXIT ;  /* 0x000000000000794d */ /* 0x000fea0003800000 */
.L_x_0:
[----:B------:R-:W-:-:S00]  /*03d0*/  BRA `(.L_x_0) ;  /* 0xfffffffc00fc7947 */ /* 0x000fc0000383ffff */
[----:B------:R-:W-:-:S00]  /*03e0*/  NOP ;  /* 0x0000000000007918 */ /* 0x000fc00000000000 */
        /* <DEDUP_REMOVED lines=9> */
.L_x_1:


//--------------------- .nv.global.init           --------------------------
	.section	.nv.global.init,"aw",@progbits
.nv.global.init:
	.type		_$_str,@object
	.size		_$_str,(_$_str_$_2 - _$_str)
_$_str:
        /*0000*/ 	.byte	0x5f, 0x5f, 0x43, 0x55, 0x44, 0x41, 0x5f, 0x46, 0x54, 0x5a, 0x00
	.type		_$_str_$_2,@object
	.size		_$_str_$_2,(.L_1 - _$_str_$_2)
_$_str_$_2:
        /*000b*/ 	.byte	0x5f, 0x5f, 0x43, 0x55, 0x44, 0x41, 0x5f, 0x50, 0x52, 0x45, 0x43, 0x5f, 0x53, 0x51, 0x52, 0x54
        /*001b*/ 	.byte	0x00
.L_1:


//--------------------- .nv.constant0.triton_poi_fused__native_batch_norm_legit_no_training_relu_61 --------------------------
	.section	.nv.constant0.triton_poi_fused__native_batch_norm_legit_no_training_relu_61,"a",@progbits
	.sectionflags	@""
	.align	4
.nv.constant0.triton_poi_fused__native_batch_norm_legit_no_training_relu_61:
	.zero		580
